	.headerflags	@"EF_CUDA_TEXMODE_UNIFIED EF_CUDA_64BIT_ADDRESS EF_CUDA_ACCELERATORS EF_CUDA_SM90 EF_CUDA_VIRTUAL_SM(EF_CUDA_SM90)"
	.elftype	@"ET_EXEC"


//--------------------- .nv.info                  --------------------------
	.section	.nv.info,"",@"SHT_CUDA_INFO"
	.align	4


	//----- nvinfo : EIATTR_REGCOUNT
	.align		4
        /*0000*/ 	.byte	0x04, 0x2f
        /*0002*/ 	.short	(.L_1 - .L_0)
	.align		4
.L_0:
        /*0004*/ 	.word	index@(triton_poi_fused_4)
        /*0008*/ 	.word	0x0000001e


	//----- nvinfo : EIATTR_MIN_STACK_SIZE
	.align		4
.L_1:
        /*000c*/ 	.byte	0x04, 0x12
        /*000e*/ 	.short	(.L_3 - .L_2)
	.align		4
.L_2:
        /*0010*/ 	.word	index@(triton_poi_fused_4)
        /*0014*/ 	.word	0x00000000


	//----- nvinfo : EIATTR_FRAME_SIZE
	.align		4
.L_3:
        /*0018*/ 	.byte	0x04, 0x11
        /*001a*/ 	.short	(.L_5 - .L_4)
	.align		4
.L_4:
        /*001c*/ 	.word	index@(triton_poi_fused_4)
        /*0020*/ 	.word	0x00000000


	//----- nvinfo : EIATTR_MIN_STACK_SIZE
	.align		4
.L_5:
        /*0024*/ 	.byte	0x04, 0x12
        /*0026*/ 	.short	(.L_7 - .L_6)
	.align		4
.L_6:
        /*0028*/ 	.word	index@(triton_poi_fused_4)
        /*002c*/ 	.word	0x00000000
.L_7:


//--------------------- .nv.info.triton_poi_fused_4 --------------------------
	.section	.nv.info.triton_poi_fused_4,"",@"SHT_CUDA_INFO"
	.sectionflags	@""
	.align	4


	//----- nvinfo : EIATTR_CUDA_API_VERSION
	.align		4
        /*0000*/ 	.byte	0x04, 0x37
        /*0002*/ 	.short	(.L_9 - .L_8)
.L_8:
        /*0004*/ 	.word	0x0000007c


	//----- nvinfo : EIATTR_KPARAM_INFO
	.align		4
.L_9:
        /*0008*/ 	.byte	0x04, 0x17
        /*000a*/ 	.short	(.L_11 - .L_10)
.L_10:
        /*000c*/ 	.word	0x00000000
        /*0010*/ 	.short	0x0003
        /*0012*/ 	.short	0x0014
        /*0014*/ 	.byte	0x00, 0xf0, 0x11, 0x00


	//----- nvinfo : EIATTR_KPARAM_INFO
	.align		4
.L_11:
        /*0018*/ 	.byte	0x04, 0x17
        /*001a*/ 	.short	(.L_13 - .L_12)
.L_12:
        /*001c*/ 	.word	0x00000000
        /*0020*/ 	.short	0x0002
        /*0022*/ 	.short	0x0010
        /*0024*/ 	.byte	0x00, 0xf0, 0x11, 0x00


	//----- nvinfo : EIATTR_KPARAM_INFO
	.align		4
.L_13:
        /*0028*/ 	.byte	0x04, 0x17
        /*002a*/ 	.short	(.L_15 - .L_14)
.L_14:
        /*002c*/ 	.word	0x00000000
        /*0030*/ 	.short	0x0001
        /*0032*/ 	.short	0x0008
        /*0034*/ 	.byte	0x00, 0xf4, 0x21, 0x00


	//----- nvinfo : EIATTR_KPARAM_INFO
	.align		4
.L_15:
        /*0038*/ 	.byte	0x04, 0x17
        /*003a*/ 	.short	(.L_17 - .L_16)
.L_16:
        /*003c*/ 	.word	0x00000000
        /*0040*/ 	.short	0x0000
        /*0042*/ 	.short	0x0000
        /*0044*/ 	.byte	0x00, 0xf4, 0x21, 0x00


	//----- nvinfo : EIATTR_SPARSE_MMA_MASK
	.align		4
.L_17:
        /*0048*/ 	.byte	0x03, 0x50
        /*004a*/ 	.short	0x0000


	//----- nvinfo : EIATTR_MAXREG_COUNT
	.align		4
        /*004c*/ 	.byte	0x03, 0x1b
        /*004e*/ 	.short	0x00ff


	//----- nvinfo : EIATTR_EXIT_INSTR_OFFSETS
	.align		4
        /*0050*/ 	.byte	0x04, 0x1c
        /*0052*/ 	.short	(.L_19 - .L_18)


	//   ....[0]....
.L_18:
        /*0054*/ 	.word	0x00000610


	//   ....[1]....
        /*0058*/ 	.word	0x00000660


	//----- nvinfo : EIATTR_REQNTID
	.align		4
.L_19:
        /*005c*/ 	.byte	0x04, 0x10
        /*005e*/ 	.short	(.L_21 - .L_20)
.L_20:
        /*0060*/ 	.word	0x00000080
        /*0064*/ 	.word	0x00000001
        /*0068*/ 	.word	0x00000001


	//----- nvinfo : EIATTR_CBANK_PARAM_SIZE
	.align		4
.L_21:
        /*006c*/ 	.byte	0x03, 0x19
        /*006e*/ 	.short	0x0018


	//----- nvinfo : EIATTR_PARAM_CBANK
	.align		4
        /*0070*/ 	.byte	0x04, 0x0a
        /*0072*/ 	.short	(.L_23 - .L_22)
	.align		4
.L_22:
        /*0074*/ 	.word	index@(.nv.constant0.triton_poi_fused_4)
        /*0078*/ 	.short	0x0210
        /*007a*/ 	.short	0x0018


	//----- nvinfo : EIATTR_SW_WAR
	.align		4
.L_23:
        /*007c*/ 	.byte	0x04, 0x36
        /*007e*/ 	.short	(.L_25 - .L_24)
.L_24:
        /*0080*/ 	.word	0x00000008
.L_25:


//--------------------- .nv.callgraph             --------------------------
	.section	.nv.callgraph,"",@"SHT_CUDA_CALLGRAPH"
	.align	4
	.sectionentsize	8
	.align		4
        /*0000*/ 	.word	0x00000000
	.align		4
        /*0004*/ 	.word	0xffffffff
	.align		4
        /*0008*/ 	.word	0x00000000
	.align		4
        /*000c*/ 	.word	0xfffffffe
	.align		4
        /*0010*/ 	.word	0x00000000
	.align		4
        /*0014*/ 	.word	0xfffffffd
	.align		4
        /*0018*/ 	.word	0x00000000
	.align		4
        /*001c*/ 	.word	0xfffffffc


//--------------------- .text.triton_poi_fused_4  --------------------------
	.section	.text.triton_poi_fused_4,"ax",@progbits
	.sectionflags	@"SHF_BARRIERS=1"
	.align	128
        .global         triton_poi_fused_4
        .type           triton_poi_fused_4,@function
        .size           triton_poi_fused_4,(.L_x_1 - triton_poi_fused_4)
        .other          triton_poi_fused_4,@"STO_CUDA_ENTRY STV_DEFAULT"
triton_poi_fused_4:
.text.triton_poi_fused_4:
[----:B------:R-:W0:Y:S01]  /*0000*/  LDC R1, c[0x0][0x28] ;  /* 0x00000a00ff017b82 */ /* 0x000e220000000800 */
[----:B------:R-:W1:Y:S07]  /*0010*/  S2R R0, SR_CTAID.X ;  /* 0x0000000000007919 */ /* 0x000e6e0000002500 */
[----:B------:R-:W2:Y:S01]  /*0020*/  LDC.64 R14, c[0x0][0x210] ;  /* 0x00008400ff0e7b82 */ /* 0x000ea20000000a00 */
[----:B------:R-:W-:Y:S01]  /*0030*/  IMAD.MOV.U32 R19, RZ, RZ, RZ ;  /* 0x000000ffff137224 */ /* 0x000fe200078e00ff */
[----:B------:R-:W-:Y:S01]  /*0040*/  ULDC.64 UR6, c[0x0][0x208] ;  /* 0x0000820000067ab9 */ /* 0x000fe20000000a00 */
[----:B------:R-:W3:Y:S01]  /*0050*/  S2R R17, SR_TID.X ;  /* 0x0000000000117919 */ /* 0x000ee20000002100 */
[----:B------:R-:W4:Y:S01]  /*0060*/  S2R R18, SR_CTAID.Y ;  /* 0x0000000000127919 */ /* 0x000f220000002600 */
[----:B------:R-:W-:-:S02]  /*0070*/  IMAD.MOV.U32 R20, RZ, RZ, RZ ;  /* 0x000000ffff147224 */ /* 0x000fc400078e00ff */
[----:B-1----:R-:W-:Y:S01]  /*0080*/  IMAD.SHL.U32 R0, R0, 0x20, RZ ;  /* 0x0000002000007824 */ /* 0x002fe200078e00ff */
[----:B---3--:R-:W-:-:S04]  /*0090*/  SHF.R.U32.HI R21, RZ, 0x5, R17 ;  /* 0x00000005ff157819 */ /* 0x008fc80000011611 */
[----:B------:R-:W-:Y:S01]  /*00a0*/  LOP3.LUT R6, R0, 0x1f, R17, 0xf8, !PT ;  /* 0x0000001f00067812 */ /* 0x000fe200078ef811 */
[----:B----4-:R-:W-:Y:S01]  /*00b0*/  IMAD.SHL.U32 R16, R18, 0x20, RZ ;  /* 0x0000002012107824 */ /* 0x010fe200078e00ff */
[----:B------:R-:W-:Y:S02]  /*00c0*/  SGXT.U32 R21, R21, 0x2 ;  /* 0x000000021515781a */ /* 0x000fe40000000000 */
[----:B------:R-:W-:Y:S02]  /*00d0*/  ISETP.GE.AND P0, PT, R6, 0x19, PT ;  /* 0x000000190600780c */ /* 0x000fe40003f06270 */
[----:B------:R-:W-:Y:S02]  /*00e0*/  LOP3.LUT R2, R16, R21, RZ, 0xfc, !PT ;  /* 0x0000001510027212 */ /* 0x000fe400078efcff */
[----:B------:R-:W-:Y:S02]  /*00f0*/  LOP3.LUT R3, R16, 0x4, R21, 0xfe, !PT ;  /* 0x0000000410037812 */ /* 0x000fe400078efe15 */
[----:B------:R-:W-:Y:S01]  /*0100*/  LOP3.LUT R4, R16, 0x8, R21, 0xfe, !PT ;  /* 0x0000000810047812 */ /* 0x000fe200078efe15 */
[--C-:B------:R-:W-:Y:S01]  /*0110*/  IMAD R27, R2, 0x19, R6.reuse ;  /* 0x00000019021b7824 */ /* 0x100fe200078e0206 */
[----:B------:R-:W-:Y:S01]  /*0120*/  LOP3.LUT R7, R16, 0xc, R21, 0xfe, !PT ;  /* 0x0000000c10077812 */ /* 0x000fe200078efe15 */
[--C-:B------:R-:W-:Y:S01]  /*0130*/  IMAD R3, R3, 0x19, R6.reuse ;  /* 0x0000001903037824 */ /* 0x100fe200078e0206 */
[----:B------:R-:W-:Y:S01]  /*0140*/  LOP3.LUT R9, R16, 0x10, R21, 0xfe, !PT ;  /* 0x0000001010097812 */ /* 0x000fe200078efe15 */
[--C-:B------:R-:W-:Y:S01]  /*0150*/  IMAD R5, R4, 0x19, R6.reuse ;  /* 0x0000001904057824 */ /* 0x100fe200078e0206 */
[----:B------:R-:W-:Y:S01]  /*0160*/  LOP3.LUT R11, R16, 0x14, R21, 0xfe, !PT ;  /* 0x00000014100b7812 */ /* 0x000fe200078efe15 */
[----:B------:R-:W-:Y:S01]  /*0170*/  IMAD R7, R7, 0x19, R6 ;  /* 0x0000001907077824 */ /* 0x000fe200078e0206 */
[----:B------:R-:W-:Y:S01]  /*0180*/  LOP3.LUT R13, R16, 0x18, R21, 0xfe, !PT ;  /* 0x00000018100d7812 */ /* 0x000fe200078efe15 */
[----:B--2---:R-:W-:Y:S01]  /*0190*/  IMAD.WIDE R26, R27, 0x4, R14 ;  /* 0x000000041b1a7825 */ /* 0x004fe200078e020e */
[----:B------:R-:W-:-:S03]  /*01a0*/  LOP3.LUT R23, R16, 0x1c, R21, 0xfe, !PT ;  /* 0x0000001c10177812 */ /* 0x000fc600078efe15 */
[--C-:B------:R-:W-:Y:S01]  /*01b0*/  IMAD R9, R9, 0x19, R6.reuse ;  /* 0x0000001909097824 */ /* 0x100fe200078e0206 */
[----:B------:R1:W2:Y:S01]  /*01c0*/  @!P0 LDG.E.EL R19, desc[UR6][R26.64] ;  /* 0x000000061a138981 */ /* 0x0002a2000c2e1900 */
[--C-:B------:R-:W-:Y:S02]  /*01d0*/  IMAD R11, R11, 0x19, R6.reuse ;  /* 0x000000190b0b7824 */ /* 0x100fe400078e0206 */
[--C-:B------:R-:W-:Y:S02]  /*01e0*/  IMAD R13, R13, 0x19, R6.reuse ;  /* 0x000000190d0d7824 */ /* 0x100fe400078e0206 */
[----:B------:R-:W-:Y:S02]  /*01f0*/  IMAD R23, R23, 0x19, R6 ;  /* 0x0000001917177824 */ /* 0x000fe400078e0206 */
[----:B------:R-:W-:Y:S01]  /*0200*/  IMAD.WIDE R2, R3, 0x4, R14 ;  /* 0x0000000403027825 */ /* 0x000fe200078e020e */
[----:B------:R-:W-:-:S03]  /*0210*/  CS2R R24, SRZ ;  /* 0x0000000000187805 */ /* 0x000fc6000001ff00 */
[--C-:B------:R-:W-:Y:S01]  /*0220*/  IMAD.WIDE R4, R5, 0x4, R14.reuse ;  /* 0x0000000405047825 */ /* 0x100fe200078e020e */
[----:B-1----:R-:W-:Y:S01]  /*0230*/  CS2R R26, SRZ ;  /* 0x00000000001a7805 */ /* 0x002fe2000001ff00 */
[----:B------:R1:W3:Y:S02]  /*0240*/  @!P0 LDG.E.EL R20, desc[UR6][R2.64] ;  /* 0x0000000602148981 */ /* 0x0002e4000c2e1900 */
[----:B------:R-:W-:-:S04]  /*0250*/  IMAD.WIDE R6, R7, 0x4, R14 ;  /* 0x0000000407067825 */ /* 0x000fc800078e020e */
[--C-:B------:R-:W-:Y:S01]  /*0260*/  IMAD.WIDE R8, R9, 0x4, R14.reuse ;  /* 0x0000000409087825 */ /* 0x100fe200078e020e */
[----:B------:R-:W4:Y:S03]  /*0270*/  @!P0 LDG.E.EL R24, desc[UR6][R6.64] ;  /* 0x0000000606188981 */ /* 0x000f26000c2e1900 */
[----:B------:R-:W-:-:S04]  /*0280*/  IMAD.WIDE R10, R11, 0x4, R14 ;  /* 0x000000040b0a7825 */ /* 0x000fc800078e020e */
[--C-:B------:R-:W-:Y:S01]  /*0290*/  IMAD.WIDE R12, R13, 0x4, R14.reuse ;  /* 0x000000040d0c7825 */ /* 0x100fe200078e020e */
[----:B------:R-:W5:Y:S03]  /*02a0*/  @!P0 LDG.E.EL R25, desc[UR6][R10.64] ;  /* 0x000000060a198981 */ /* 0x000f66000c2e1900 */
[----:B------:R-:W-:Y:S01]  /*02b0*/  IMAD.WIDE R14, R23, 0x4, R14 ;  /* 0x00000004170e7825 */ /* 0x000fe200078e020e */
[----:B------:R-:W5:Y:S03]  /*02c0*/  @!P0 LDG.E.EL R27, desc[UR6][R12.64] ;  /* 0x000000060c1b8981 */ /* 0x000f66000c2e1900 */
[----:B------:R-:W-:Y:S01]  /*02d0*/  IMAD.MOV.U32 R22, RZ, RZ, RZ ;  /* 0x000000ffff167224 */ /* 0x000fe200078e00ff */
[----:B------:R-:W5:Y:S01]  /*02e0*/  @!P0 LDG.E.EL R26, desc[UR6][R14.64] ;  /* 0x000000060e1a8981 */ /* 0x000f62000c2e1900 */
[----:B------:R-:W-:-:S04]  /*02f0*/  IMAD.MOV.U32 R23, RZ, RZ, RZ ;  /* 0x000000ffff177224 */ /* 0x000fc800078e00ff */
[----:B------:R1:W5:Y:S04]  /*0300*/  @!P0 LDG.E.EL R22, desc[UR6][R4.64] ;  /* 0x0000000604168981 */ /* 0x000368000c2e1900 */
[----:B------:R1:W5:Y:S01]  /*0310*/  @!P0 LDG.E.EL R23, desc[UR6][R8.64] ;  /* 0x0000000608178981 */ /* 0x000362000c2e1900 */
[----:B------:R-:W1:Y:S02]  /*0320*/  S2UR UR5, SR_CgaCtaId ;  /* 0x00000000000579c3 */ /* 0x000e640000008800 */
[----:B-1----:R-:W-:Y:S01]  /*0330*/  IMAD.SHL.U32 R2, R17, 0x20, RZ ;  /* 0x0000002011027824 */ /* 0x002fe200078e00ff */
[----:B------:R-:W-:-:S04]  /*0340*/  UMOV UR4, 0x400 ;  /* 0x0000040000047882 */ /* 0x000fc80000000000 */
[----:B------:R-:W-:-:S04]  /*0350*/  LOP3.LUT R2, R2, 0x3e0, RZ, 0xc0, !PT ;  /* 0x000003e002027812 */ /* 0x000fc800078ec0ff */
[----:B------:R-:W-:-:S04]  /*0360*/  LOP3.LUT R21, R2, R21, RZ, 0xfc, !PT ;  /* 0x0000001502157212 */ /* 0x000fc800078efcff */
[----:B------:R-:W-:Y:S01]  /*0370*/  LEA.HI R21, R2, R21, RZ, 0x1d ;  /* 0x0000001502157211 */ /* 0x000fe200078fe8ff */
[----:B0-----:R-:W-:-:S06]  /*0380*/  UPRMT UR4, UR5, 0x654, UR4 ;  /* 0x0000065405047896 */ /* 0x001fcc0008000004 */
[----:B------:R-:W-:Y:S01]  /*0390*/  LEA R21, R21, UR4, 0x2 ;  /* 0x0000000415157c11 */ /* 0x000fe2000f8e10ff */
[----:B------:R-:W-:Y:S01]  /*03a0*/  IMAD.SHL.U32 R3, R17, 0x4, RZ ;  /* 0x0000000411037824 */ /* 0x000fe200078e00ff */
[----:B------:R-:W-:-:S04]  /*03b0*/  SHF.R.U32.HI R2, RZ, 0x1, R17 ;  /* 0x00000001ff027819 */ /* 0x000fc80000011611 */
[----:B------:R-:W-:Y:S02]  /*03c0*/  LOP3.LUT R5, R2, 0x3c, RZ, 0xc0, !PT ;  /* 0x0000003c02057812 */ /* 0x000fe400078ec0ff */
[----:B------:R-:W-:-:S05]  /*03d0*/  LOP3.LUT R8, R3, 0x1fc, RZ, 0xc0, !PT ;  /* 0x000001fc03087812 */ /* 0x000fca00078ec0ff */
[----:B------:R-:W-:Y:S01]  /*03e0*/  IMAD.IADD R5, R8, 0x1, R5 ;  /* 0x0000000108057824 */ /* 0x000fe200078e0205 */
[----:B------:R-:W-:-:S04]  /*03f0*/  SHF.R.S32.HI R18, RZ, 0x1a, R18 ;  /* 0x0000001aff127819 */ /* 0x000fc80000011412 */
[----:B------:R-:W-:Y:S02]  /*0400*/  LEA R5, R5, UR4, 0x2 ;  /* 0x0000000405057c11 */ /* 0x000fe4000f8e10ff */
[----:B------:R-:W-:Y:S02]  /*0410*/  LOP3.LUT R16, R16, 0x1c, R3, 0xf8, !PT ;  /* 0x0000001c10107812 */ /* 0x000fe400078ef803 */
[----:B------:R-:W-:-:S04]  /*0420*/  SGXT R3, R18, 0x1 ;  /* 0x000000011203781a */ /* 0x000fc80000000200 */
[----:B------:R-:W-:Y:S02]  /*0430*/  LEA.HI R10, R3, R16, RZ, 0x6 ;  /* 0x00000010030a7211 */ /* 0x000fe400078f30ff */
[----:B------:R-:W0:Y:S02]  /*0440*/  LDC.64 R2, c[0x0][0x218] ;  /* 0x00008600ff027b82 */ /* 0x000e240000000a00 */
[----:B------:R-:W-:Y:S02]  /*0450*/  LOP3.LUT R9, R10, 0xffffffc0, RZ, 0xc0, !PT ;  /* 0xffffffc00a097812 */ /* 0x000fe400078ec0ff */
[----:B------:R-:W-:-:S03]  /*0460*/  SHF.R.U32.HI R17, RZ, 0x3, R17 ;  /* 0x00000003ff117819 */ /* 0x000fc60000011611 */
[----:B------:R-:W-:Y:S01]  /*0470*/  IMAD.IADD R11, R16, 0x1, -R9 ;  /* 0x00000001100b7824 */ /* 0x000fe200078e0a09 */
[----:B------:R-:W-:Y:S02]  /*0480*/  SGXT.U32 R9, R17, 0x4 ;  /* 0x000000041109781a */ /* 0x000fe40000000000 */
[----:B------:R-:W-:Y:S02]  /*0490*/  LOP3.LUT R12, R8, 0x200, RZ, 0xfc, !PT ;  /* 0x00000200080c7812 */ /* 0x000fe400078efcff */
[----:B------:R-:W-:Y:S02]  /*04a0*/  LOP3.LUT R9, R0, R9, RZ, 0xfc, !PT ;  /* 0x0000000900097212 */ /* 0x000fe400078efcff */
[----:B------:R-:W-:Y:S02]  /*04b0*/  SHF.R.S32.HI R10, RZ, 0x6, R10 ;  /* 0x00000006ff0a7819 */ /* 0x000fe4000001140a */
[C---:B------:R-:W-:Y:S02]  /*04c0*/  LOP3.LUT R0, R9.reuse, 0x10, RZ, 0xfc, !PT ;  /* 0x0000001009007812 */ /* 0x040fe400078efcff */
[----:B------:R-:W-:Y:S01]  /*04d0*/  SHF.R.U32.HI R12, RZ, 0x3, R12 ;  /* 0x00000003ff0c7819 */ /* 0x000fe2000001160c */
[----:B------:R-:W-:Y:S01]  /*04e0*/  IMAD R10, R10, 0x640, R11 ;  /* 0x000006400a0a7824 */ /* 0x000fe200078e020b */
[----:B------:R-:W-:-:S02]  /*04f0*/  ISETP.GE.AND P1, PT, R9, 0x19, PT ;  /* 0x000000190900780c */ /* 0x000fc40003f26270 */
[----:B------:R-:W-:Y:S02]  /*0500*/  ISETP.GE.AND P0, PT, R0, 0x19, PT ;  /* 0x000000190000780c */ /* 0x000fe40003f06270 */
[----:B------:R-:W-:Y:S01]  /*0510*/  LOP3.LUT R11, R12, 0x7c, RZ, 0xc0, !PT ;  /* 0x0000007c0c0b7812 */ /* 0x000fe200078ec0ff */
[----:B------:R-:W-:-:S04]  /*0520*/  IMAD R9, R9, 0x40, R10 ;  /* 0x0000004009097824 */ /* 0x000fc800078e020a */
[----:B------:R-:W-:Y:S02]  /*0530*/  IMAD.IADD R11, R8, 0x1, R11 ;  /* 0x00000001080b7824 */ /* 0x000fe400078e020b */
[----:B0-----:R-:W-:-:S03]  /*0540*/  IMAD.WIDE R8, R9, 0x4, R2 ;  /* 0x0000000409087825 */ /* 0x001fc600078e0202 */
[----:B------:R-:W-:Y:S01]  /*0550*/  LEA R11, R11, UR4, 0x2 ;  /* 0x000000040b0b7c11 */ /* 0x000fe2000f8e10ff */
[----:B--2---:R-:W-:Y:S04]  /*0560*/  STS [R21], R19 ;  /* 0x0000001315007388 */ /* 0x004fe80000000800 */
[----:B---3--:R-:W-:Y:S04]  /*0570*/  STS [R21+0x10], R20 ;  /* 0x0000101415007388 */ /* 0x008fe80000000800 */
[----:B----4-:R-:W-:Y:S04]  /*0580*/  STS [R21+0x30], R24 ;  /* 0x0000301815007388 */ /* 0x010fe80000000800 */
[----:B-----5:R-:W-:Y:S04]  /*0590*/  STS [R21+0x50], R25 ;  /* 0x0000501915007388 */ /* 0x020fe80000000800 */
[----:B------:R-:W-:Y:S04]  /*05a0*/  STS [R21+0x60], R27 ;  /* 0x0000601b15007388 */ /* 0x000fe80000000800 */
[----:B------:R-:W-:Y:S04]  /*05b0*/  STS [R21+0x70], R26 ;  /* 0x0000701a15007388 */ /* 0x000fe80000000800 */
[----:B------:R-:W-:Y:S04]  /*05c0*/  STS [R21+0x20], R22 ;  /* 0x0000201615007388 */ /* 0x000fe80000000800 */
[----:B------:R-:W-:Y:S01]  /*05d0*/  STS [R21+0x40], R23 ;  /* 0x0000401715007388 */ /* 0x000fe20000000800 */
[----:B------:R-:W-:Y:S06]  /*05e0*/  BAR.SYNC.DEFER_BLOCKING 0x0 ;  /* 0x0000000000007b1d */ /* 0x000fec0000010000 */
[----:B------:R-:W0:Y:S04]  /*05f0*/  LDS.128 R4, [R5] ;  /* 0x0000000005047984 */ /* 0x000e280000000c00 */
[----:B0-----:R0:W-:Y:S02]  /*0600*/  @!P1 STG.E.128 desc[UR6][R8.64], R4 ;  /* 0x0000000408009986 */ /* 0x0011e4000c101d06 */
[----:B0-----:R-:W-:Y:S05]  /*0610*/  @P0 EXIT ;  /* 0x000000000000094d */ /* 0x001fea0003800000 */
[----:B------:R-:W1:Y:S01]  /*0620*/  LDS.128 R12, [R11+0x800] ;  /* 0x000800000b0c7984 */ /* 0x000e620000000c00 */
[----:B0-----:R-:W-:-:S04]  /*0630*/  IMAD R5, R0, 0x40, R10 ;  /* 0x0000004000057824 */ /* 0x001fc800078e020a */
[----:B------:R-:W-:-:S05]  /*0640*/  IMAD.WIDE R2, R5, 0x4, R2 ;  /* 0x0000000405027825 */ /* 0x000fca00078e0202 */
[----:B-1----:R-:W-:Y:S01]  /*0650*/  STG.E.128 desc[UR6][R2.64], R12 ;  /* 0x0000000c02007986 */ /* 0x002fe2000c101d06 */
[----:B------:R-:W-:Y:S05]  /*0660*/  EXIT ;  /* 0x000000000000794d */ /* 0x000fea0003800000 */
.L_x_0:
[----:B------:R-:W-:-:S00]  /*0670*/  BRA `(.L_x_0) ;  /* 0xfffffffc00fc7947 */ /* 0x000fc0000383ffff */
[----:B------:R-:W-:-:S00]  /*0680*/  NOP ;  /* 0x0000000000007918 */ /* 0x000fc00000000000 */
[----:B------:R-:W-:-:S00]  /*0690*/  NOP ;  /* 0x0000000000007918 */ /* 0x000fc00000000000 */
[----:B------:R-:W-:-:S00]  /*06a0*/  NOP ;  /* 0x0000000000007918 */ /* 0x000fc00000000000 */
[----:B------:R-:W-:-:S00]  /*06b0*/  NOP ;  /* 0x0000000000007918 */ /* 0x000fc00000000000 */
[----:B------:R-:W-:-:S00]  /*06c0*/  NOP ;  /* 0x0000000000007918 */ /* 0x000fc00000000000 */
[----:B------:R-:W-:-:S00]  /*06d0*/  NOP ;  /* 0x0000000000007918 */ /* 0x000fc00000000000 */
[----:B------:R-:W-:-:S00]  /*06e0*/  NOP ;  /* 0x0000000000007918 */ /* 0x000fc00000000000 */
[----:B------:R-:W-:-:S00]  /*06f0*/  NOP ;  /* 0x0000000000007918 */ /* 0x000fc00000000000 */
.L_x_1:


//--------------------- .nv.shared.triton_poi_fused_4 --------------------------
	.section	.nv.shared.triton_poi_fused_4,"aw",@nobits
	.sectionflags	@""
	.align	16
	.zero		1024


//--------------------- .nv.constant0.triton_poi_fused_4 --------------------------
	.section	.nv.constant0.triton_poi_fused_4,"a",@progbits
	.sectionflags	@""
	.align	4
.nv.constant0.triton_poi_fused_4:
	.zero		552
